//
// Generated by NVIDIA NVVM Compiler
//
// Compiler Build ID: CL-36424714
// Cuda compilation tools, release 13.0, V13.0.88
// Based on NVVM 20.0.0
//

.version 9.0
.target sm_100
.address_size 64

	// .globl	_Z10kernel_soriiPfS_

.visible .entry _Z10kernel_soriiPfS_(
	.param .u32 _Z10kernel_soriiPfS__param_0,
	.param .u32 _Z10kernel_soriiPfS__param_1,
	.param .u64 .ptr .align 1 _Z10kernel_soriiPfS__param_2,
	.param .u64 .ptr .align 1 _Z10kernel_soriiPfS__param_3
)
{
	.reg .pred 	%p<8>;
	.reg .b32 	%r<22>;
	.reg .b32 	%f<12>;
	.reg .b64 	%rd<15>;
	.reg .b64 	%fd<4>;

	ld.param.u32 	%r4, [_Z10kernel_soriiPfS__param_0];
	ld.param.u32 	%r6, [_Z10kernel_soriiPfS__param_1];
	ld.param.u64 	%rd3, [_Z10kernel_soriiPfS__param_2];
	ld.param.u64 	%rd4, [_Z10kernel_soriiPfS__param_3];
	cvta.to.global.u64 	%rd1, %rd4;
	cvta.to.global.u64 	%rd2, %rd3;
	mov.u32 	%r7, %ctaid.x;
	mov.u32 	%r8, %ctaid.y;
	mov.u32 	%r9, %tid.x;
	mov.u32 	%r10, %tid.y;
	mov.u32 	%r11, %ntid.x;
	mad.lo.s32 	%r12, %r7, %r11, %r9;
	mov.u32 	%r13, %ntid.y;
	mad.lo.s32 	%r14, %r8, %r13, %r10;
	setp.eq.s32 	%p1, %r14, 0;
	add.s32 	%r15, %r4, -1;
	setp.eq.s32 	%p2, %r14, %r15;
	or.pred  	%p3, %p1, %p2;
	setp.eq.s32 	%p4, %r12, 0;
	or.pred  	%p5, %p4, %p3;
	add.s32 	%r16, %r6, -1;
	setp.eq.s32 	%p6, %r12, %r16;
	or.pred  	%p7, %p5, %p6;
	@%p7 bra 	$L__BB0_2;
	mul.lo.s32 	%r18, %r6, %r14;
	add.s32 	%r19, %r18, %r12;
	mul.wide.s32 	%rd8, %r19, 4;
	add.s64 	%rd9, %rd2, %rd8;
	ld.global.f32 	%f2, [%rd9];
	cvt.f64.f32 	%fd1, %f2;
	sub.s32 	%r20, %r18, %r6;
	add.s32 	%r21, %r20, %r12;
	mul.wide.s32 	%rd10, %r21, 4;
	add.s64 	%rd11, %rd2, %rd10;
	ld.global.f32 	%f3, [%rd11];
	mul.wide.s32 	%rd12, %r6, 4;
	add.s64 	%rd13, %rd9, %rd12;
	ld.global.f32 	%f4, [%rd13];
	add.f32 	%f5, %f3, %f4;
	ld.global.f32 	%f6, [%rd9+4];
	add.f32 	%f7, %f5, %f6;
	ld.global.f32 	%f8, [%rd9+-4];
	add.f32 	%f9, %f7, %f8;
	cvt.f64.f32 	%fd2, %f9;
	fma.rn.f64 	%fd3, %fd2, 0dBFD0000000000000, %fd1;
	cvt.rn.f32.f64 	%f10, %fd3;
	sub.f32 	%f11, %f2, %f10;
	add.s64 	%rd14, %rd1, %rd8;
	st.global.f32 	[%rd14], %f11;
	bra.uni 	$L__BB0_3;
$L__BB0_2:
	mad.lo.s32 	%r17, %r6, %r14, %r12;
	mul.wide.s32 	%rd5, %r17, 4;
	add.s64 	%rd6, %rd2, %rd5;
	ld.global.f32 	%f1, [%rd6];
	add.s64 	%rd7, %rd1, %rd5;
	st.global.f32 	[%rd7], %f1;
$L__BB0_3:
	ret;

}


// ===== COMPILED SASS (sm_100) =====

	.target	sm_100

	.elftype	@"ET_EXEC"


//--------------------- .note.nv.tkinfo           --------------------------
	.section	.note.nv.tkinfo,"",@"SHT_NOTE"
	.sectionflags	@"SHF_NOTE_NV_TKINFO"
	.tkinfo
        /*0018*/ 	.word	0x00000002
        /*0030*/ 	.string	""
        /*0030*/ 	.string	"ptxas"
        /*0030*/ 	.string	"Cuda compilation tools, release 13.0, V13.0.88"
        /*0030*/ 	.string	"Build cuda_13.0.r13.0/compiler.36424714_0"
        /*0030*/ 	.string	"-arch sm_100 -m 64 "



//--------------------- .note.nv.cuinfo           --------------------------
	.section	.note.nv.cuinfo,"",@"SHT_NOTE"
	.sectionflags	@"SHF_NOTE_NV_CUINFO"
        /*0018*/ 	.short	0x0002
        /*001a*/ 	.short	0x0064
        /*001c*/ 	.short	0x0082
	.zero		2


//--------------------- .nv.info                  --------------------------
	.section	.nv.info,"",@"SHT_CUDA_INFO"
	.align	4


	//----- nvinfo : EIATTR_REGCOUNT
	.align		4
        /*0000*/ 	.byte	0x04, 0x2f
        /*0002*/ 	.short	(.L_1 - .L_0)
	.align		4
.L_0:
        /*0004*/ 	.word	index@(_Z10kernel_soriiPfS_)
        /*0008*/ 	.word	0x00000011


	//----- nvinfo : EIATTR_FRAME_SIZE
	.align		4
.L_1:
        /*000c*/ 	.byte	0x04, 0x11
        /*000e*/ 	.short	(.L_3 - .L_2)
	.align		4
.L_2:
        /*0010*/ 	.word	index@(_Z10kernel_soriiPfS_)
        /*0014*/ 	.word	0x00000000


	//----- nvinfo : EIATTR_MIN_STACK_SIZE
	.align		4
.L_3:
        /*0018*/ 	.byte	0x04, 0x12
        /*001a*/ 	.short	(.L_5 - .L_4)
	.align		4
.L_4:
        /*001c*/ 	.word	index@(_Z10kernel_soriiPfS_)
        /*0020*/ 	.word	0x00000000
.L_5:


//--------------------- .nv.compat                --------------------------
	.section	.nv.compat,"",@"SHT_CUDA_COMPAT_INFO"
	.align	4
        /*0000*/ 	.byte	0x02, 0x09, 0x00, 0x00, 0x02, 0x02, 0x01, 0x00, 0x02, 0x05, 0x05, 0x00, 0x03, 0x07, 0x01, 0x01
        /*0010*/ 	.byte	0x02, 0x03, 0x00, 0x00, 0x02, 0x06, 0x01, 0x00, 0x04, 0x0b, 0x08, 0x00, 0x01, 0x00, 0x00, 0x00
        /*0020*/ 	.byte	0x00, 0x00, 0x00, 0x00


//--------------------- .nv.info._Z10kernel_soriiPfS_ --------------------------
	.section	.nv.info._Z10kernel_soriiPfS_,"",@"SHT_CUDA_INFO"
	.sectionflags	@""
	.align	4


	//----- nvinfo : EIATTR_CUDA_API_VERSION
	.align		4
        /*0000*/ 	.byte	0x04, 0x37
        /*0002*/ 	.short	(.L_7 - .L_6)
.L_6:
        /*0004*/ 	.word	0x00000082


	//----- nvinfo : EIATTR_KPARAM_INFO
	.align		4
.L_7:
        /*0008*/ 	.byte	0x04, 0x17
        /*000a*/ 	.short	(.L_9 - .L_8)
.L_8:
        /*000c*/ 	.word	0x00000000
        /*0010*/ 	.short	0x0003
        /*0012*/ 	.short	0x0010
        /*0014*/ 	.byte	0x00, 0xf5, 0x21, 0x00


	//----- nvinfo : EIATTR_KPARAM_INFO
	.align		4
.L_9:
        /*0018*/ 	.byte	0x04, 0x17
        /*001a*/ 	.short	(.L_11 - .L_10)
.L_10:
        /*001c*/ 	.word	0x00000000
        /*0020*/ 	.short	0x0002
        /*0022*/ 	.short	0x0008
        /*0024*/ 	.byte	0x00, 0xf5, 0x21, 0x00


	//----- nvinfo : EIATTR_KPARAM_INFO
	.align		4
.L_11:
        /*0028*/ 	.byte	0x04, 0x17
        /*002a*/ 	.short	(.L_13 - .L_12)
.L_12:
        /*002c*/ 	.word	0x00000000
        /*0030*/ 	.short	0x0001
        /*0032*/ 	.short	0x0004
        /*0034*/ 	.byte	0x00, 0xf0, 0x11, 0x00


	//----- nvinfo : EIATTR_KPARAM_INFO
	.align		4
.L_13:
        /*0038*/ 	.byte	0x04, 0x17
        /*003a*/ 	.short	(.L_15 - .L_14)
.L_14:
        /*003c*/ 	.word	0x00000000
        /*0040*/ 	.short	0x0000
        /*0042*/ 	.short	0x0000
        /*0044*/ 	.byte	0x00, 0xf0, 0x11, 0x00


	//----- nvinfo : EIATTR_SPARSE_MMA_MASK
	.align		4
.L_15:
        /*0048*/ 	.byte	0x03, 0x50
        /*004a*/ 	.short	0x0000


	//----- nvinfo : EIATTR_MAXREG_COUNT
	.align		4
        /*004c*/ 	.byte	0x03, 0x1b
        /*004e*/ 	.short	0x00ff


	//----- nvinfo : EIATTR_MERCURY_ISA_VERSION
	.align		4
        /*0050*/ 	.byte	0x03, 0x5f
        /*0052*/ 	.short	0x0101


	//----- nvinfo : EIATTR_VRC_CTA_INIT_COUNT
	.align		4
        /*0054*/ 	.byte	0x02, 0x4a
	.zero		1
	.zero		1


	//----- nvinfo : EIATTR_EXIT_INSTR_OFFSETS
	.align		4
        /*0058*/ 	.byte	0x04, 0x1c
        /*005a*/ 	.short	(.L_17 - .L_16)


	//   ....[0]....
.L_16:
        /*005c*/ 	.word	0x00000290


	//   ....[1]....
        /*0060*/ 	.word	0x00000310


	//----- nvinfo : EIATTR_CRS_STACK_SIZE
	.align		4
.L_17:
        /*0064*/ 	.byte	0x04, 0x1e
        /*0066*/ 	.short	(.L_19 - .L_18)
.L_18:
        /*0068*/ 	.word	0x00000000


	//----- nvinfo : EIATTR_CBANK_PARAM_SIZE
	.align		4
.L_19:
        /*006c*/ 	.byte	0x03, 0x19
        /*006e*/ 	.short	0x0018


	//----- nvinfo : EIATTR_PARAM_CBANK
	.align		4
        /*0070*/ 	.byte	0x04, 0x0a
        /*0072*/ 	.short	(.L_21 - .L_20)
	.align		4
.L_20:
        /*0074*/ 	.word	index@(.nv.constant0._Z10kernel_soriiPfS_)
        /*0078*/ 	.short	0x0380
        /*007a*/ 	.short	0x0018


	//----- nvinfo : EIATTR_SW_WAR
	.align		4
.L_21:
        /*007c*/ 	.byte	0x04, 0x36
        /*007e*/ 	.short	(.L_23 - .L_22)
.L_22:
        /*0080*/ 	.word	0x00000008
.L_23:


//--------------------- .nv.callgraph             --------------------------
	.section	.nv.callgraph,"",@"SHT_CUDA_CALLGRAPH"
	.align	4
	.sectionentsize	8
	.align		4
        /*0000*/ 	.word	0x00000000
	.align		4
        /*0004*/ 	.word	0xffffffff
	.align		4
        /*0008*/ 	.word	0x00000000
	.align		4
        /*000c*/ 	.word	0xfffffffe
	.align		4
        /*0010*/ 	.word	0x00000000
	.align		4
        /*0014*/ 	.word	0xfffffffd
	.align		4
        /*0018*/ 	.word	0x00000000
	.align		4
        /*001c*/ 	.word	0xfffffffc


//--------------------- .text._Z10kernel_soriiPfS_ --------------------------
	.section	.text._Z10kernel_soriiPfS_,"ax",@progbits
	.align	128
        .global         _Z10kernel_soriiPfS_
        .type           _Z10kernel_soriiPfS_,@function
        .size           _Z10kernel_soriiPfS_,(.L_x_2 - _Z10kernel_soriiPfS_)
        .other          _Z10kernel_soriiPfS_,@"STO_CUDA_ENTRY STV_DEFAULT"
_Z10kernel_soriiPfS_:
.text._Z10kernel_soriiPfS_:
[----:B------:R-:W-:Y:S01]  /*0000*/  LDC R1, c[0x0][0x37c] ;  /* 0x0000df00ff017b82 */ /* 0x000fe20000000800 */
[----:B------:R-:W0:Y:S07]  /*0010*/  S2R R0, SR_TID.Y ;  /* 0x0000000000007919 */ /* 0x000e2e0000002200 */
[----:B------:R-:W1:Y:S01]  /*0020*/  LDC R7, c[0x0][0x360] ;  /* 0x0000d800ff077b82 */ /* 0x000e620000000800 */
[----:B------:R-:W1:Y:S07]  /*0030*/  S2R R4, SR_TID.X ;  /* 0x0000000000047919 */ /* 0x000e6e0000002100 */
[----:B------:R-:W0:Y:S08]  /*0040*/  S2UR UR5, SR_CTAID.Y ;  /* 0x00000000000579c3 */ /* 0x000e300000002600 */
[----:B------:R-:W0:Y:S08]  /*0050*/  LDC R5, c[0x0][0x364] ;  /* 0x0000d900ff057b82 */ /* 0x000e300000000800 */
[----:B------:R-:W2:Y:S08]  /*0060*/  LDC.64 R2, c[0x0][0x380] ;  /* 0x0000e000ff027b82 */ /* 0x000eb00000000a00 */
[----:B------:R-:W1:Y:S01]  /*0070*/  S2UR UR4, SR_CTAID.X ;  /* 0x00000000000479c3 */ /* 0x000e620000002500 */
[----:B0-----:R-:W-:Y:S01]  /*0080*/  IMAD R0, R5, UR5, R0 ;  /* 0x0000000505007c24 */ /* 0x001fe2000f8e0200 */
[----:B--2---:R-:W-:-:S04]  /*0090*/  IADD3 R5, PT, PT, R2, -0x1, RZ ;  /* 0xffffffff02057810 */ /* 0x004fc80007ffe0ff */
[C---:B------:R-:W-:Y:S02]  /*00a0*/  ISETP.NE.AND P0, PT, R0.reuse, R5, PT ;  /* 0x000000050000720c */ /* 0x040fe40003f05270 */
[----:B------:R-:W-:Y:S01]  /*00b0*/  IADD3 R5, PT, PT, R3, -0x1, RZ ;  /* 0xffffffff03057810 */ /* 0x000fe20007ffe0ff */
[----:B-1----:R-:W-:Y:S01]  /*00c0*/  IMAD R2, R7, UR4, R4 ;  /* 0x0000000407027c24 */ /* 0x002fe2000f8e0204 */
[----:B------:R-:W-:Y:S01]  /*00d0*/  ISETP.EQ.OR P0, PT, R0, RZ, !P0 ;  /* 0x000000ff0000720c */ /* 0x000fe20004702670 */
[----:B------:R-:W0:Y:S03]  /*00e0*/  LDCU.64 UR4, c[0x0][0x358] ;  /* 0x00006b00ff0477ac */ /* 0x000e260008000a00 */
[----:B------:R-:W-:-:S04]  /*00f0*/  ISETP.EQ.OR P0, PT, R2, RZ, P0 ;  /* 0x000000ff0200720c */ /* 0x000fc80000702670 */
[----:B------:R-:W-:-:S13]  /*0100*/  ISETP.EQ.OR P0, PT, R2, R5, P0 ;  /* 0x000000050200720c */ /* 0x000fda0000702670 */
[----:B0-----:R-:W-:Y:S05]  /*0110*/  @P0 BRA `(.L_x_0) ;  /* 0x0000000000600947 */ /* 0x001fea0003800000 */
[----:B------:R-:W0:Y:S01]  /*0120*/  LDC.64 R6, c[0x0][0x388] ;  /* 0x0000e200ff067b82 */ /* 0x000e220000000a00 */
[CC--:B------:R-:W-:Y:S02]  /*0130*/  IMAD R5, R0.reuse, R3.reuse, -R3 ;  /* 0x0000000300057224 */ /* 0x0c0fe400078e0a03 */
[----:B------:R-:W-:-:S03]  /*0140*/  IMAD R0, R0, R3, R2 ;  /* 0x0000000300007224 */ /* 0x000fc600078e0202 */
[----:B------:R-:W-:Y:S01]  /*0150*/  IADD3 R9, PT, PT, R2, R5, RZ ;  /* 0x0000000502097210 */ /* 0x000fe20007ffe0ff */
[----:B0-----:R-:W-:-:S04]  /*0160*/  IMAD.WIDE R4, R0, 0x4, R6 ;  /* 0x0000000400047825 */ /* 0x001fc800078e0206 */
[----:B------:R-:W-:Y:S01]  /*0170*/  IMAD.WIDE R6, R9, 0x4, R6 ;  /* 0x0000000409067825 */ /* 0x000fe200078e0206 */
[----:B------:R-:W2:Y:S03]  /*0180*/  LDG.E R11, desc[UR4][R4.64+0x4] ;  /* 0x00000404040b7981 */ /* 0x000ea6000c1e1900 */
[----:B------:R-:W-:Y:S01]  /*0190*/  IMAD.WIDE R8, R3, 0x4, R4 ;  /* 0x0000000403087825 */ /* 0x000fe200078e0204 */
[----:B------:R-:W3:Y:S04]  /*01a0*/  LDG.E R13, desc[UR4][R4.64+-0x4] ;  /* 0xfffffc04040d7981 */ /* 0x000ee8000c1e1900 */
[----:B------:R-:W4:Y:S04]  /*01b0*/  LDG.E R6, desc[UR4][R6.64] ;  /* 0x0000000406067981 */ /* 0x000f28000c1e1900 */
[----:B------:R-:W4:Y:S04]  /*01c0*/  LDG.E R9, desc[UR4][R8.64] ;  /* 0x0000000408097981 */ /* 0x000f28000c1e1900 */
[----:B------:R-:W5:Y:S01]  /*01d0*/  LDG.E R14, desc[UR4][R4.64] ;  /* 0x00000004040e7981 */ /* 0x000f62000c1e1900 */
[----:B----4-:R-:W-:-:S04]  /*01e0*/  FADD R10, R6, R9 ;  /* 0x00000009060a7221 */ /* 0x010fc80000000000 */
[----:B--2---:R-:W-:-:S04]  /*01f0*/  FADD R10, R10, R11 ;  /* 0x0000000b0a0a7221 */ /* 0x004fc80000000000 */
[----:B---3--:R-:W-:Y:S01]  /*0200*/  FADD R10, R10, R13 ;  /* 0x0000000d0a0a7221 */ /* 0x008fe20000000000 */
[----:B-----5:R-:W-:Y:S01]  /*0210*/  F2F.F64.F32 R2, R14 ;  /* 0x0000000e00027310 */ /* 0x020fe20000201800 */
[----:B------:R-:W0:Y:S07]  /*0220*/  LDC.64 R12, c[0x0][0x390] ;  /* 0x0000e400ff0c7b82 */ /* 0x000e2e0000000a00 */
[----:B------:R-:W1:Y:S02]  /*0230*/  F2F.F64.F32 R10, R10 ;  /* 0x0000000a000a7310 */ /* 0x000e640000201800 */
[----:B-1----:R-:W-:-:S10]  /*0240*/  DFMA R2, R10, -0.25, R2 ;  /* 0xbfd000000a02782b */ /* 0x002fd40000000002 */
[----:B------:R-:W1:Y:S01]  /*0250*/  F2F.F32.F64 R3, R2 ;  /* 0x0000000200037310 */ /* 0x000e620000301000 */
[----:B0-----:R-:W-:-:S04]  /*0260*/  IMAD.WIDE R6, R0, 0x4, R12 ;  /* 0x0000000400067825 */ /* 0x001fc800078e020c */
[----:B-1----:R-:W-:-:S05]  /*0270*/  FADD R9, R14, -R3 ;  /* 0x800000030e097221 */ /* 0x002fca0000000000 */
[----:B------:R-:W-:Y:S01]  /*0280*/  STG.E desc[UR4][R6.64], R9 ;  /* 0x0000000906007986 */ /* 0x000fe2000c101904 */
[----:B------:R-:W-:Y:S05]  /*0290*/  EXIT ;  /* 0x000000000000794d */ /* 0x000fea0003800000 */
.L_x_0:
[----:B------:R-:W0:Y:S01]  /*02a0*/  LDC.64 R4, c[0x0][0x388] ;  /* 0x0000e200ff047b82 */ /* 0x000e220000000a00 */
[----:B------:R-:W-:-:S07]  /*02b0*/  IMAD R7, R0, R3, R2 ;  /* 0x0000000300077224 */ /* 0x000fce00078e0202 */
[----:B------:R-:W1:Y:S01]  /*02c0*/  LDC.64 R2, c[0x0][0x390] ;  /* 0x0000e400ff027b82 */ /* 0x000e620000000a00 */
[----:B0-----:R-:W-:-:S06]  /*02d0*/  IMAD.WIDE R4, R7, 0x4, R4 ;  /* 0x0000000407047825 */ /* 0x001fcc00078e0204 */
[----:B------:R-:W2:Y:S01]  /*02e0*/  LDG.E R5, desc[UR4][R4.64] ;  /* 0x0000000404057981 */ /* 0x000ea2000c1e1900 */
[----:B-1----:R-:W-:-:S05]  /*02f0*/  IMAD.WIDE R2, R7, 0x4, R2 ;  /* 0x0000000407027825 */ /* 0x002fca00078e0202 */
[----:B--2---:R-:W-:Y:S01]  /*0300*/  STG.E desc[UR4][R2.64], R5 ;  /* 0x0000000502007986 */ /* 0x004fe2000c101904 */
[----:B------:R-:W-:Y:S05]  /*0310*/  EXIT ;  /* 0x000000000000794d */ /* 0x000fea0003800000 */
.L_x_1:
[----:B------:R-:W-:-:S00]  /*0320*/  BRA `(.L_x_1) ;  /* 0xfffffffc00fc7947 */ /* 0x000fc0000383ffff */
[----:B------:R-:W-:-:S00]  /*0330*/  NOP ;  /* 0x0000000000007918 */ /* 0x000fc00000000000 */
        /* <DEDUP_REMOVED lines=12> */
.L_x_2:


//--------------------- .nv.shared.reserved.0     --------------------------
	.section	.nv.shared.reserved.0,"aw",@nobits
	.weak		__nv_reservedSMEM_offset_0_alias
	.size		__nv_reservedSMEM_offset_0_alias, 0, 64
	.other		__nv_reservedSMEM_offset_0_alias,@"STO_CUDA_RESERVED_SHARED STV_DEFAULT"
__nv_reservedSMEM_offset_0_alias:
	.zero		0
	.zero		64


//--------------------- .nv.constant0._Z10kernel_soriiPfS_ --------------------------
	.section	.nv.constant0._Z10kernel_soriiPfS_,"a",@progbits
	.sectionflags	@""
	.align	4
.nv.constant0._Z10kernel_soriiPfS_:
	.zero		920


//--------------------- SYMBOLS --------------------------

	.type		.nv.reservedSmem.offset0,@object
	.size		.nv.reservedSmem.offset0,0x4
